//
// Generated by NVIDIA NVVM Compiler
//
// Compiler Build ID: CL-36424714
// Cuda compilation tools, release 13.0, V13.0.88
// Based on NVVM 20.0.0
//

.version 9.0
.target sm_100
.address_size 64

	// .globl	default_function_kernel

.visible .entry default_function_kernel(
	.param .u64 .ptr .align 1 default_function_kernel_param_0,
	.param .u64 .ptr .align 1 default_function_kernel_param_1
)
{
	.reg .pred 	%p<3>;
	.reg .b32 	%r<9>;
	.reg .b32 	%f<78>;
	.reg .b64 	%rd<11>;

	ld.param.u64 	%rd6, [default_function_kernel_param_0];
	ld.param.u64 	%rd5, [default_function_kernel_param_1];
	cvta.to.global.u64 	%rd7, %rd6;
	add.s64 	%rd1, %rd7, 72;
	mov.b32 	%r7, 0;
	mov.f32 	%f77, 0f00000000;
$L__BB0_1:
	mul.wide.u32 	%rd8, %r7, 864;
	add.s64 	%rd10, %rd1, %rd8;
	mov.b32 	%r8, 0;
$L__BB0_2:
	ld.global.nc.f32 	%f5, [%rd10+-72];
	add.f32 	%f6, %f77, %f5;
	ld.global.nc.f32 	%f7, [%rd10+-68];
	add.f32 	%f8, %f6, %f7;
	ld.global.nc.f32 	%f9, [%rd10+-64];
	add.f32 	%f10, %f8, %f9;
	ld.global.nc.f32 	%f11, [%rd10+-60];
	add.f32 	%f12, %f10, %f11;
	ld.global.nc.f32 	%f13, [%rd10+-56];
	add.f32 	%f14, %f12, %f13;
	ld.global.nc.f32 	%f15, [%rd10+-52];
	add.f32 	%f16, %f14, %f15;
	ld.global.nc.f32 	%f17, [%rd10+-48];
	add.f32 	%f18, %f16, %f17;
	ld.global.nc.f32 	%f19, [%rd10+-44];
	add.f32 	%f20, %f18, %f19;
	ld.global.nc.f32 	%f21, [%rd10+-40];
	add.f32 	%f22, %f20, %f21;
	ld.global.nc.f32 	%f23, [%rd10+-36];
	add.f32 	%f24, %f22, %f23;
	ld.global.nc.f32 	%f25, [%rd10+-32];
	add.f32 	%f26, %f24, %f25;
	ld.global.nc.f32 	%f27, [%rd10+-28];
	add.f32 	%f28, %f26, %f27;
	ld.global.nc.f32 	%f29, [%rd10+-24];
	add.f32 	%f30, %f28, %f29;
	ld.global.nc.f32 	%f31, [%rd10+-20];
	add.f32 	%f32, %f30, %f31;
	ld.global.nc.f32 	%f33, [%rd10+-16];
	add.f32 	%f34, %f32, %f33;
	ld.global.nc.f32 	%f35, [%rd10+-12];
	add.f32 	%f36, %f34, %f35;
	ld.global.nc.f32 	%f37, [%rd10+-8];
	add.f32 	%f38, %f36, %f37;
	ld.global.nc.f32 	%f39, [%rd10+-4];
	add.f32 	%f40, %f38, %f39;
	ld.global.nc.f32 	%f41, [%rd10];
	add.f32 	%f42, %f40, %f41;
	ld.global.nc.f32 	%f43, [%rd10+4];
	add.f32 	%f44, %f42, %f43;
	ld.global.nc.f32 	%f45, [%rd10+8];
	add.f32 	%f46, %f44, %f45;
	ld.global.nc.f32 	%f47, [%rd10+12];
	add.f32 	%f48, %f46, %f47;
	ld.global.nc.f32 	%f49, [%rd10+16];
	add.f32 	%f50, %f48, %f49;
	ld.global.nc.f32 	%f51, [%rd10+20];
	add.f32 	%f52, %f50, %f51;
	ld.global.nc.f32 	%f53, [%rd10+24];
	add.f32 	%f54, %f52, %f53;
	ld.global.nc.f32 	%f55, [%rd10+28];
	add.f32 	%f56, %f54, %f55;
	ld.global.nc.f32 	%f57, [%rd10+32];
	add.f32 	%f58, %f56, %f57;
	ld.global.nc.f32 	%f59, [%rd10+36];
	add.f32 	%f60, %f58, %f59;
	ld.global.nc.f32 	%f61, [%rd10+40];
	add.f32 	%f62, %f60, %f61;
	ld.global.nc.f32 	%f63, [%rd10+44];
	add.f32 	%f64, %f62, %f63;
	ld.global.nc.f32 	%f65, [%rd10+48];
	add.f32 	%f66, %f64, %f65;
	ld.global.nc.f32 	%f67, [%rd10+52];
	add.f32 	%f68, %f66, %f67;
	ld.global.nc.f32 	%f69, [%rd10+56];
	add.f32 	%f70, %f68, %f69;
	ld.global.nc.f32 	%f71, [%rd10+60];
	add.f32 	%f72, %f70, %f71;
	ld.global.nc.f32 	%f73, [%rd10+64];
	add.f32 	%f74, %f72, %f73;
	ld.global.nc.f32 	%f75, [%rd10+68];
	add.f32 	%f77, %f74, %f75;
	add.s32 	%r8, %r8, 1;
	add.s64 	%rd10, %rd10, 144;
	setp.ne.s32 	%p1, %r8, 6;
	@%p1 bra 	$L__BB0_2;
	add.s32 	%r7, %r7, 1;
	setp.ne.s32 	%p2, %r7, 3;
	@%p2 bra 	$L__BB0_1;
	cvta.to.global.u64 	%rd9, %rd5;
	st.global.f32 	[%rd9], %f77;
	ret;

}


// ===== COMPILED SASS (sm_100) =====

	.target	sm_100

	.elftype	@"ET_EXEC"


//--------------------- .note.nv.tkinfo           --------------------------
	.section	.note.nv.tkinfo,"",@"SHT_NOTE"
	.sectionflags	@"SHF_NOTE_NV_TKINFO"
	.tkinfo
        /*0018*/ 	.word	0x00000002
        /*0030*/ 	.string	""
        /*0030*/ 	.string	"ptxas"
        /*0030*/ 	.string	"Cuda compilation tools, release 13.0, V13.0.88"
        /*0030*/ 	.string	"Build cuda_13.0.r13.0/compiler.36424714_0"
        /*0030*/ 	.string	"-arch sm_100 -m 64 "



//--------------------- .note.nv.cuinfo           --------------------------
	.section	.note.nv.cuinfo,"",@"SHT_NOTE"
	.sectionflags	@"SHF_NOTE_NV_CUINFO"
        /*0018*/ 	.short	0x0002
        /*001a*/ 	.short	0x0064
        /*001c*/ 	.short	0x0082
	.zero		2


//--------------------- .nv.info                  --------------------------
	.section	.nv.info,"",@"SHT_CUDA_INFO"
	.align	4


	//----- nvinfo : EIATTR_REGCOUNT
	.align		4
        /*0000*/ 	.byte	0x04, 0x2f
        /*0002*/ 	.short	(.L_1 - .L_0)
	.align		4
.L_0:
        /*0004*/ 	.word	index@(default_function_kernel)
        /*0008*/ 	.word	0x0000001e


	//----- nvinfo : EIATTR_FRAME_SIZE
	.align		4
.L_1:
        /*000c*/ 	.byte	0x04, 0x11
        /*000e*/ 	.short	(.L_3 - .L_2)
	.align		4
.L_2:
        /*0010*/ 	.word	index@(default_function_kernel)
        /*0014*/ 	.word	0x00000000


	//----- nvinfo : EIATTR_MIN_STACK_SIZE
	.align		4
.L_3:
        /*0018*/ 	.byte	0x04, 0x12
        /*001a*/ 	.short	(.L_5 - .L_4)
	.align		4
.L_4:
        /*001c*/ 	.word	index@(default_function_kernel)
        /*0020*/ 	.word	0x00000000
.L_5:


//--------------------- .nv.compat                --------------------------
	.section	.nv.compat,"",@"SHT_CUDA_COMPAT_INFO"
	.align	4
        /*0000*/ 	.byte	0x02, 0x09, 0x00, 0x00, 0x02, 0x02, 0x01, 0x00, 0x02, 0x05, 0x05, 0x00, 0x03, 0x07, 0x01, 0x01
        /*0010*/ 	.byte	0x02, 0x03, 0x00, 0x00, 0x02, 0x06, 0x01, 0x00, 0x04, 0x0b, 0x08, 0x00, 0x09, 0x00, 0x00, 0x00
        /*0020*/ 	.byte	0x00, 0x00, 0x00, 0x00


//--------------------- .nv.info.default_function_kernel --------------------------
	.section	.nv.info.default_function_kernel,"",@"SHT_CUDA_INFO"
	.sectionflags	@""
	.align	4


	//----- nvinfo : EIATTR_CUDA_API_VERSION
	.align		4
        /*0000*/ 	.byte	0x04, 0x37
        /*0002*/ 	.short	(.L_7 - .L_6)
.L_6:
        /*0004*/ 	.word	0x00000082


	//----- nvinfo : EIATTR_KPARAM_INFO
	.align		4
.L_7:
        /*0008*/ 	.byte	0x04, 0x17
        /*000a*/ 	.short	(.L_9 - .L_8)
.L_8:
        /*000c*/ 	.word	0x00000000
        /*0010*/ 	.short	0x0001
        /*0012*/ 	.short	0x0008
        /*0014*/ 	.byte	0x00, 0xf5, 0x21, 0x00


	//----- nvinfo : EIATTR_KPARAM_INFO
	.align		4
.L_9:
        /*0018*/ 	.byte	0x04, 0x17
        /*001a*/ 	.short	(.L_11 - .L_10)
.L_10:
        /*001c*/ 	.word	0x00000000
        /*0020*/ 	.short	0x0000
        /*0022*/ 	.short	0x0000
        /*0024*/ 	.byte	0x00, 0xf5, 0x21, 0x00


	//----- nvinfo : EIATTR_SPARSE_MMA_MASK
	.align		4
.L_11:
        /*0028*/ 	.byte	0x03, 0x50
        /*002a*/ 	.short	0x0000


	//----- nvinfo : EIATTR_MAXREG_COUNT
	.align		4
        /*002c*/ 	.byte	0x03, 0x1b
        /*002e*/ 	.short	0x00ff


	//----- nvinfo : EIATTR_MERCURY_ISA_VERSION
	.align		4
        /*0030*/ 	.byte	0x03, 0x5f
        /*0032*/ 	.short	0x0101


	//----- nvinfo : EIATTR_VRC_CTA_INIT_COUNT
	.align		4
        /*0034*/ 	.byte	0x02, 0x4a
	.zero		1
	.zero		1


	//----- nvinfo : EIATTR_EXIT_INSTR_OFFSETS
	.align		4
        /*0038*/ 	.byte	0x04, 0x1c
        /*003a*/ 	.short	(.L_13 - .L_12)


	//   ....[0]....
.L_12:
        /*003c*/ 	.word	0x00000600


	//----- nvinfo : EIATTR_CBANK_PARAM_SIZE
	.align		4
.L_13:
        /*0040*/ 	.byte	0x03, 0x19
        /*0042*/ 	.short	0x0010


	//----- nvinfo : EIATTR_PARAM_CBANK
	.align		4
        /*0044*/ 	.byte	0x04, 0x0a
        /*0046*/ 	.short	(.L_15 - .L_14)
	.align		4
.L_14:
        /*0048*/ 	.word	index@(.nv.constant0.default_function_kernel)
        /*004c*/ 	.short	0x0380
        /*004e*/ 	.short	0x0010


	//----- nvinfo : EIATTR_SW_WAR
	.align		4
.L_15:
        /*0050*/ 	.byte	0x04, 0x36
        /*0052*/ 	.short	(.L_17 - .L_16)
.L_16:
        /*0054*/ 	.word	0x00000008
.L_17:


//--------------------- .nv.callgraph             --------------------------
	.section	.nv.callgraph,"",@"SHT_CUDA_CALLGRAPH"
	.align	4
	.sectionentsize	8
	.align		4
        /*0000*/ 	.word	0x00000000
	.align		4
        /*0004*/ 	.word	0xffffffff
	.align		4
        /*0008*/ 	.word	0x00000000
	.align		4
        /*000c*/ 	.word	0xfffffffe
	.align		4
        /*0010*/ 	.word	0x00000000
	.align		4
        /*0014*/ 	.word	0xfffffffd
	.align		4
        /*0018*/ 	.word	0x00000000
	.align		4
        /*001c*/ 	.word	0xfffffffc


//--------------------- .text.default_function_kernel --------------------------
	.section	.text.default_function_kernel,"ax",@progbits
	.align	128
        .global         default_function_kernel
        .type           default_function_kernel,@function
        .size           default_function_kernel,(.L_x_3 - default_function_kernel)
        .other          default_function_kernel,@"STO_CUDA_ENTRY STV_DEFAULT"
default_function_kernel:
.text.default_function_kernel:
[----:B------:R-:W-:Y:S01]  /*0000*/  LDC R1, c[0x0][0x37c] ;  /* 0x0000df00ff017b82 */ /* 0x000fe20000000800 */
[----:B------:R-:W0:Y:S01]  /*0010*/  LDCU.64 UR6, c[0x0][0x380] ;  /* 0x00007000ff0677ac */ /* 0x000e220008000a00 */
[----:B------:R-:W-:Y:S01]  /*0020*/  HFMA2 R19, -RZ, RZ, 0, 0 ;  /* 0x00000000ff137431 */ /* 0x000fe200000001ff */
[----:B------:R-:W1:Y:S01]  /*0030*/  LDCU.64 UR10, c[0x0][0x358] ;  /* 0x00006b00ff0a77ac */ /* 0x000e620008000a00 */
[----:B------:R-:W-:Y:S01]  /*0040*/  UMOV UR4, URZ ;  /* 0x000000ff00047c82 */ /* 0x000fe20008000000 */
[----:B0-----:R-:W-:-:S04]  /*0050*/  UIADD3 UR6, UP0, UPT, UR6, 0x48, URZ ;  /* 0x0000004806067890 */ /* 0x001fc8000ff1e0ff */
[----:B-1----:R-:W-:-:S12]  /*0060*/  UIADD3.X UR7, UPT, UPT, URZ, UR7, URZ, UP0, !UPT ;  /* 0x00000007ff077290 */ /* 0x002fd800087fe4ff */
.L_x_1:
[----:B------:R-:W-:Y:S02]  /*0070*/  UIMAD.WIDE.U32 UR8, UR4, 0x360, UR6 ;  /* 0x00000360040878a5 */ /* 0x000fe4000f8e0006 */
[----:B------:R-:W-:Y:S01]  /*0080*/  UIADD3 UR4, UPT, UPT, UR4, 0x1, URZ ;  /* 0x0000000104047890 */ /* 0x000fe2000fffe0ff */
[----:B------:R-:W-:-:S03]  /*0090*/  UMOV UR5, URZ ;  /* 0x000000ff00057c82 */ /* 0x000fc60008000000 */
[----:B------:R-:W-:Y:S01]  /*00a0*/  MOV R5, UR9 ;  /* 0x0000000900057c02 */ /* 0x000fe20008000f00 */
[----:B------:R-:W-:Y:S01]  /*00b0*/  UISETP.NE.AND UP1, UPT, UR4, 0x3, UPT ;  /* 0x000000030400788c */ /* 0x000fe2000bf25270 */
[----:B------:R-:W-:Y:S02]  /*00c0*/  MOV R3, UR9 ;  /* 0x0000000900037c02 */ /* 0x000fe40008000f00 */
[----:B------:R-:W-:Y:S02]  /*00d0*/  MOV R2, UR8 ;  /* 0x0000000800027c02 */ /* 0x000fe40008000f00 */
[----:B------:R-:W-:Y:S02]  /*00e0*/  MOV R4, UR8 ;  /* 0x0000000800047c02 */ /* 0x000fe40008000f00 */
[----:B------:R-:W-:-:S07]  /*00f0*/  MOV R3, R5 ;  /* 0x0000000500037202 */ /* 0x000fce0000000f00 */
.L_x_0:
[----:B------:R-:W2:Y:S04]  /*0100*/  LDG.E.CONSTANT R20, desc[UR10][R2.64+-0x48] ;  /* 0xffffb80a02147981 */ /* 0x000ea8000c1e9900 */
[----:B------:R-:W3:Y:S04]  /*0110*/  LDG.E.CONSTANT R27, desc[UR10][R2.64+-0x44] ;  /* 0xffffbc0a021b7981 */ /* 0x000ee8000c1e9900 */
[----:B------:R-:W4:Y:S04]  /*0120*/  LDG.E.CONSTANT R21, desc[UR10][R2.64+-0x40] ;  /* 0xffffc00a02157981 */ /* 0x000f28000c1e9900 */
[----:B------:R-:W5:Y:S04]  /*0130*/  LDG.E.CONSTANT R23, desc[UR10][R2.64+-0x3c] ;  /* 0xffffc40a02177981 */ /* 0x000f68000c1e9900 */
        /* <DEDUP_REMOVED lines=18> */
[----:B------:R-:W5:Y:S01]  /*0260*/  LDG.E.CONSTANT R17, desc[UR10][R2.64+0x10] ;  /* 0x0000100a02117981 */ /* 0x000f62000c1e9900 */
[----:B--2---:R-:W-:-:S03]  /*0270*/  FADD R20, R20, R19 ;  /* 0x0000001314147221 */ /* 0x004fc60000000000 */
[----:B------:R-:W2:Y:S01]  /*0280*/  LDG.E.CONSTANT R19, desc[UR10][R2.64+0x14] ;  /* 0x0000140a02137981 */ /* 0x000ea2000c1e9900 */
[----:B---3--:R-:W-:-:S03]  /*0290*/  FADD R26, R20, R27 ;  /* 0x0000001b141a7221 */ /* 0x008fc60000000000 */
[----:B------:R-:W3:Y:S01]  /*02a0*/  LDG.E.CONSTANT R20, desc[UR10][R2.64+0x18] ;  /* 0x0000180a02147981 */ /* 0x000ee2000c1e9900 */
[----:B----4-:R-:W-:-:S03]  /*02b0*/  FADD R26, R26, R21 ;  /* 0x000000151a1a7221 */ /* 0x010fc60000000000 */
[----:B------:R-:W4:Y:S01]  /*02c0*/  LDG.E.CONSTANT R21, desc[UR10][R2.64+0x1c] ;  /* 0x00001c0a02157981 */ /* 0x000f22000c1e9900 */
[----:B-----5:R-:W-:-:S03]  /*02d0*/  FADD R27, R26, R23 ;  /* 0x000000171a1b7221 */ /* 0x020fc60000000000 */
[----:B------:R-:W5:Y:S01]  /*02e0*/  LDG.E.CONSTANT R23, desc[UR10][R2.64+0x20] ;  /* 0x0000200a02177981 */ /* 0x000f62000c1e9900 */
[----:B------:R-:W-:-:S03]  /*02f0*/  FADD R26, R27, R24 ;  /* 0x000000181b1a7221 */ /* 0x000fc60000000000 */
        /* <DEDUP_REMOVED lines=16> */
[----:B------:R0:W5:Y:S01]  /*0400*/  LDG.E.CONSTANT R7, desc[UR10][R2.64+0x44] ;  /* 0x0000440a02077981 */ /* 0x000162000c1e9900 */
[----:B------:R-:W-:Y:S01]  /*0410*/  UIADD3 UR5, UPT, UPT, UR5, 0x1, URZ ;  /* 0x0000000105057890 */ /* 0x000fe2000fffe0ff */
[----:B------:R-:W-:-:S03]  /*0420*/  FADD R8, R27, R8 ;  /* 0x000000081b087221 */ /* 0x000fc60000000000 */
[----:B------:R-:W-:Y:S01]  /*0430*/  UISETP.NE.AND UP0, UPT, UR5, 0x6, UPT ;  /* 0x000000060500788c */ /* 0x000fe2000bf05270 */
[----:B------:R-:W-:-:S04]  /*0440*/  FADD R9, R8, R9 ;  /* 0x0000000908097221 */ /* 0x000fc80000000000 */
[----:B------:R-:W-:Y:S01]  /*0450*/  FADD R10, R9, R10 ;  /* 0x0000000a090a7221 */ /* 0x000fe20000000000 */
[----:B0-----:R-:W-:-:S03]  /*0460*/  IADD3 R2, P0, PT, R2, 0x90, RZ ;  /* 0x0000009002027810 */ /* 0x001fc60007f1e0ff */
[----:B------:R-:W-:Y:S01]  /*0470*/  FADD R11, R10, R11 ;  /* 0x0000000b0a0b7221 */ /* 0x000fe20000000000 */
[----:B------:R-:W-:-:S03]  /*0480*/  IADD3.X R3, PT, PT, RZ, R3, RZ, P0, !PT ;  /* 0x00000003ff037210 */ /* 0x000fc600007fe4ff */
[----:B------:R-:W-:-:S04]  /*0490*/  FADD R12, R11, R12 ;  /* 0x0000000c0b0c7221 */ /* 0x000fc80000000000 */
[----:B------:R-:W-:-:S04]  /*04a0*/  FADD R13, R12, R13 ;  /* 0x0000000d0c0d7221 */ /* 0x000fc80000000000 */
[----:B------:R-:W-:-:S04]  /*04b0*/  FADD R14, R13, R14 ;  /* 0x0000000e0d0e7221 */ /* 0x000fc80000000000 */
[----:B------:R-:W-:-:S04]  /*04c0*/  FADD R15, R14, R15 ;  /* 0x0000000f0e0f7221 */ /* 0x000fc80000000000 */
[----:B------:R-:W-:-:S04]  /*04d0*/  FADD R16, R15, R16 ;  /* 0x000000100f107221 */ /* 0x000fc80000000000 */
[----:B------:R-:W-:-:S04]  /*04e0*/  FADD R16, R16, R17 ;  /* 0x0000001110107221 */ /* 0x000fc80000000000 */
[----:B--2---:R-:W-:-:S04]  /*04f0*/  FADD R19, R16, R19 ;  /* 0x0000001310137221 */ /* 0x004fc80000000000 */
[----:B---3--:R-:W-:-:S04]  /*0500*/  FADD R20, R19, R20 ;  /* 0x0000001413147221 */ /* 0x008fc80000000000 */
[----:B----4-:R-:W-:-:S04]  /*0510*/  FADD R20, R20, R21 ;  /* 0x0000001514147221 */ /* 0x010fc80000000000 */
[----:B-----5:R-:W-:-:S04]  /*0520*/  FADD R23, R20, R23 ;  /* 0x0000001714177221 */ /* 0x020fc80000000000 */
[----:B------:R-:W-:-:S04]  /*0530*/  FADD R24, R23, R24 ;  /* 0x0000001817187221 */ /* 0x000fc80000000000 */
[----:B------:R-:W-:-:S04]  /*0540*/  FADD R25, R24, R25 ;  /* 0x0000001918197221 */ /* 0x000fc80000000000 */
[----:B------:R-:W-:-:S04]  /*0550*/  FADD R25, R25, R22 ;  /* 0x0000001619197221 */ /* 0x000fc80000000000 */
[----:B------:R-:W-:-:S04]  /*0560*/  FADD R25, R25, R18 ;  /* 0x0000001219197221 */ /* 0x000fc80000000000 */
[----:B------:R-:W-:-:S04]  /*0570*/  FADD R25, R25, R0 ;  /* 0x0000000019197221 */ /* 0x000fc80000000000 */
[----:B------:R-:W-:-:S04]  /*0580*/  FADD R4, R25, R4 ;  /* 0x0000000419047221 */ /* 0x000fc80000000000 */
[----:B------:R-:W-:-:S04]  /*0590*/  FADD R5, R4, R5 ;  /* 0x0000000504057221 */ /* 0x000fc80000000000 */
[----:B------:R-:W-:-:S04]  /*05a0*/  FADD R6, R5, R6 ;  /* 0x0000000605067221 */ /* 0x000fc80000000000 */
[----:B------:R-:W-:Y:S01]  /*05b0*/  FADD R19, R6, R7 ;  /* 0x0000000706137221 */ /* 0x000fe20000000000 */
[----:B------:R-:W-:Y:S06]  /*05c0*/  BRA.U UP0, `(.L_x_0) ;  /* 0xfffffff900cc7547 */ /* 0x000fec000b83ffff */
[----:B------:R-:W-:Y:S05]  /*05d0*/  BRA.U UP1, `(.L_x_1) ;  /* 0xfffffff901a47547 */ /* 0x000fea000b83ffff */
[----:B------:R-:W0:Y:S02]  /*05e0*/  LDC.64 R2, c[0x0][0x388] ;  /* 0x0000e200ff027b82 */ /* 0x000e240000000a00 */
[----:B0-----:R-:W-:Y:S01]  /*05f0*/  STG.E desc[UR10][R2.64], R19 ;  /* 0x0000001302007986 */ /* 0x001fe2000c10190a */
[----:B------:R-:W-:Y:S05]  /*0600*/  EXIT ;  /* 0x000000000000794d */ /* 0x000fea0003800000 */
.L_x_2:
[----:B------:R-:W-:-:S00]  /*0610*/  BRA `(.L_x_2) ;  /* 0xfffffffc00fc7947 */ /* 0x000fc0000383ffff */
[----:B------:R-:W-:-:S00]  /*0620*/  NOP ;  /* 0x0000000000007918 */ /* 0x000fc00000000000 */
        /* <DEDUP_REMOVED lines=13> */
.L_x_3:


//--------------------- .nv.shared.reserved.0     --------------------------
	.section	.nv.shared.reserved.0,"aw",@nobits
	.weak		__nv_reservedSMEM_offset_0_alias
	.size		__nv_reservedSMEM_offset_0_alias, 0, 64
	.other		__nv_reservedSMEM_offset_0_alias,@"STO_CUDA_RESERVED_SHARED STV_DEFAULT"
__nv_reservedSMEM_offset_0_alias:
	.zero		0
	.zero		64


//--------------------- .nv.constant0.default_function_kernel --------------------------
	.section	.nv.constant0.default_function_kernel,"a",@progbits
	.sectionflags	@""
	.align	4
.nv.constant0.default_function_kernel:
	.zero		912


//--------------------- SYMBOLS --------------------------

	.type		.nv.reservedSmem.offset0,@object
	.size		.nv.reservedSmem.offset0,0x4
